//
// Generated by NVIDIA NVVM Compiler
//
// Compiler Build ID: CL-36424714
// Cuda compilation tools, release 13.0, V13.0.88
// Based on NVVM 20.0.0
//

.version 9.0
.target sm_100
.address_size 64

	// .globl	_Z10gpu_kernelv
.extern .func  (.param .b32 func_retval0) vprintf
(
	.param .b64 vprintf_param_0,
	.param .b64 vprintf_param_1
)
;
.global .align 1 .b8 $str[4] = {37, 100, 10};

.visible .entry _Z10gpu_kernelv()
{
	.local .align 8 .b8 	__local_depot0[8];
	.reg .b64 	%SP;
	.reg .b64 	%SPL;
	.reg .b32 	%r<7>;
	.reg .b64 	%rd<5>;

	mov.u64 	%SPL, __local_depot0;
	cvta.local.u64 	%SP, %SPL;
	add.u64 	%rd1, %SP, 0;
	add.u64 	%rd2, %SPL, 0;
	mov.u32 	%r1, %tid.x;
	mov.u32 	%r2, %ctaid.x;
	mov.u32 	%r3, %ntid.x;
	mad.lo.s32 	%r4, %r2, %r3, %r1;
	st.local.u32 	[%rd2], %r4;
	mov.u64 	%rd3, $str;
	cvta.global.u64 	%rd4, %rd3;
	{ // callseq 0, 0
	.param .b64 param0;
	st.param.b64 	[param0], %rd4;
	.param .b64 param1;
	st.param.b64 	[param1], %rd1;
	.param .b32 retval0;
	call.uni (retval0), 
	vprintf, 
	(
	param0, 
	param1
	);
	ld.param.b32 	%r5, [retval0];
	} // callseq 0
	ret;

}


// ===== COMPILED SASS (sm_100) =====

	.target	sm_100

	.elftype	@"ET_EXEC"


//--------------------- .note.nv.tkinfo           --------------------------
	.section	.note.nv.tkinfo,"",@"SHT_NOTE"
	.sectionflags	@"SHF_NOTE_NV_TKINFO"
	.tkinfo
        /*0018*/ 	.word	0x00000002
        /*0030*/ 	.string	""
        /*0030*/ 	.string	"ptxas"
        /*0030*/ 	.string	"Cuda compilation tools, release 13.0, V13.0.88"
        /*0030*/ 	.string	"Build cuda_13.0.r13.0/compiler.36424714_0"
        /*0030*/ 	.string	"-arch sm_100 -m 64 "



//--------------------- .note.nv.cuinfo           --------------------------
	.section	.note.nv.cuinfo,"",@"SHT_NOTE"
	.sectionflags	@"SHF_NOTE_NV_CUINFO"
        /*0018*/ 	.short	0x0002
        /*001a*/ 	.short	0x0064
        /*001c*/ 	.short	0x0082
	.zero		2


//--------------------- .nv.info                  --------------------------
	.section	.nv.info,"",@"SHT_CUDA_INFO"
	.align	4


	//----- nvinfo : EIATTR_REGCOUNT
	.align		4
        /*0000*/ 	.byte	0x04, 0x2f
        /*0002*/ 	.short	(.L_2 - .L_1)
	.align		4
.L_1:
        /*0004*/ 	.word	index@(_Z10gpu_kernelv)
        /*0008*/ 	.word	0x00000018


	//----- nvinfo : EIATTR_FRAME_SIZE
	.align		4
.L_2:
        /*000c*/ 	.byte	0x04, 0x11
        /*000e*/ 	.short	(.L_4 - .L_3)
	.align		4
.L_3:
        /*0010*/ 	.word	index@(_Z10gpu_kernelv)
        /*0014*/ 	.word	0x00000008


	//----- nvinfo : EIATTR_MIN_STACK_SIZE
	.align		4
.L_4:
        /*0018*/ 	.byte	0x04, 0x12
        /*001a*/ 	.short	(.L_6 - .L_5)
	.align		4
.L_5:
        /*001c*/ 	.word	index@(_Z10gpu_kernelv)
        /*0020*/ 	.word	0x00000008
.L_6:


//--------------------- .nv.compat                --------------------------
	.section	.nv.compat,"",@"SHT_CUDA_COMPAT_INFO"
	.align	4
        /*0000*/ 	.byte	0x02, 0x09, 0x00, 0x00, 0x02, 0x02, 0x01, 0x00, 0x02, 0x05, 0x05, 0x00, 0x03, 0x07, 0x01, 0x01
        /*0010*/ 	.byte	0x02, 0x03, 0x00, 0x00, 0x02, 0x06, 0x01, 0x00, 0x04, 0x0b, 0x08, 0x00, 0x09, 0x00, 0x00, 0x00
        /*0020*/ 	.byte	0x00, 0x00, 0x00, 0x00


//--------------------- .nv.info._Z10gpu_kernelv  --------------------------
	.section	.nv.info._Z10gpu_kernelv,"",@"SHT_CUDA_INFO"
	.sectionflags	@""
	.align	4


	//----- nvinfo : EIATTR_CUDA_API_VERSION
	.align		4
        /*0000*/ 	.byte	0x04, 0x37
        /*0002*/ 	.short	(.L_8 - .L_7)
.L_7:
        /*0004*/ 	.word	0x00000082


	//----- nvinfo : EIATTR_SPARSE_MMA_MASK
	.align		4
.L_8:
        /*0008*/ 	.byte	0x03, 0x50
        /*000a*/ 	.short	0x0000


	//----- nvinfo : EIATTR_MAXREG_COUNT
	.align		4
        /*000c*/ 	.byte	0x03, 0x1b
        /*000e*/ 	.short	0x00ff


	//----- nvinfo : EIATTR_EXTERNS
	.align		4
        /*0010*/ 	.byte	0x04, 0x0f
        /*0012*/ 	.short	(.L_10 - .L_9)


	//   ....[0]....
	.align		4
.L_9:
        /*0014*/ 	.word	index@(vprintf)


	//----- nvinfo : EIATTR_MERCURY_ISA_VERSION
	.align		4
.L_10:
        /*0018*/ 	.byte	0x03, 0x5f
        /*001a*/ 	.short	0x0101


	//----- nvinfo : EIATTR_VRC_CTA_INIT_COUNT
	.align		4
        /*001c*/ 	.byte	0x02, 0x4a
	.zero		1
	.zero		1


	//----- nvinfo : EIATTR_SYSCALL_OFFSETS
	.align		4
        /*0020*/ 	.byte	0x04, 0x46
        /*0022*/ 	.short	(.L_12 - .L_11)


	//   ....[0]....
.L_11:
        /*0024*/ 	.word	0x00000110


	//----- nvinfo : EIATTR_EXIT_INSTR_OFFSETS
	.align		4
.L_12:
        /*0028*/ 	.byte	0x04, 0x1c
        /*002a*/ 	.short	(.L_14 - .L_13)


	//   ....[0]....
.L_13:
        /*002c*/ 	.word	0x00000120


	//----- nvinfo : EIATTR_SW_WAR
	.align		4
.L_14:
        /*0030*/ 	.byte	0x04, 0x36
        /*0032*/ 	.short	(.L_16 - .L_15)
.L_15:
        /*0034*/ 	.word	0x00000008
.L_16:


//--------------------- .nv.callgraph             --------------------------
	.section	.nv.callgraph,"",@"SHT_CUDA_CALLGRAPH"
	.align	4
	.sectionentsize	8
	.align		4
        /*0000*/ 	.word	0x00000000
	.align		4
        /*0004*/ 	.word	0xffffffff
	.align		4
        /*0008*/ 	.word	index@(_Z10gpu_kernelv)
	.align		4
        /*000c*/ 	.word	index@(vprintf)
	.align		4
        /*0010*/ 	.word	0x00000000
	.align		4
        /*0014*/ 	.word	0xfffffffe
	.align		4
        /*0018*/ 	.word	0x00000000
	.align		4
        /*001c*/ 	.word	0xfffffffd
	.align		4
        /*0020*/ 	.word	0x00000000
	.align		4
        /*0024*/ 	.word	0xfffffffc


//--------------------- .nv.constant4             --------------------------
	.section	.nv.constant4,"a",@progbits
	.align	8
	.align		8
.nv.constant4:
        /*0000*/ 	.dword	vprintf
	.align		8
        /*0008*/ 	.dword	$str


//--------------------- .text._Z10gpu_kernelv     --------------------------
	.section	.text._Z10gpu_kernelv,"ax",@progbits
	.align	128
        .global         _Z10gpu_kernelv
        .type           _Z10gpu_kernelv,@function
        .size           _Z10gpu_kernelv,(.L_x_2 - _Z10gpu_kernelv)
        .other          _Z10gpu_kernelv,@"STO_CUDA_ENTRY STV_DEFAULT"
_Z10gpu_kernelv:
.text._Z10gpu_kernelv:
[----:B------:R-:W0:Y:S01]  /*0000*/  LDC R1, c[0x0][0x37c] ;  /* 0x0000df00ff017b82 */ /* 0x000e220000000800 */
[----:B------:R-:W1:Y:S01]  /*0010*/  S2R R0, SR_TID.X ;  /* 0x0000000000007919 */ /* 0x000e620000002100 */
[----:B------:R-:W2:Y:S06]  /*0020*/  LDCU UR5, c[0x0][0x2fc] ;  /* 0x00005f80ff0577ac */ /* 0x000eac0008000800 */
[----:B------:R-:W1:Y:S01]  /*0030*/  S2UR UR6, SR_CTAID.X ;  /* 0x00000000000679c3 */ /* 0x000e620000002500 */
[----:B------:R-:W-:Y:S01]  /*0040*/  MOV R2, 0x0 ;  /* 0x0000000000027802 */ /* 0x000fe20000000f00 */
[----:B0-----:R-:W-:Y:S01]  /*0050*/  VIADD R1, R1, 0xfffffff8 ;  /* 0xfffffff801017836 */ /* 0x001fe20000000000 */
[----:B------:R-:W0:Y:S05]  /*0060*/  LDCU UR4, c[0x0][0x2f8] ;  /* 0x00005f00ff0477ac */ /* 0x000e2a0008000800 */
[----:B------:R-:W1:Y:S01]  /*0070*/  LDC R3, c[0x0][0x360] ;  /* 0x0000d800ff037b82 */ /* 0x000e620000000800 */
[----:B0-----:R-:W-:-:S05]  /*0080*/  IADD3 R6, P0, PT, R1, UR4, RZ ;  /* 0x0000000401067c10 */ /* 0x001fca000ff1e0ff */
[----:B--2---:R-:W-:Y:S02]  /*0090*/  IMAD.X R7, RZ, RZ, UR5, P0 ;  /* 0x00000005ff077e24 */ /* 0x004fe400080e06ff */
[----:B-1----:R-:W-:Y:S01]  /*00a0*/  IMAD R0, R3, UR6, R0 ;  /* 0x0000000603007c24 */ /* 0x002fe2000f8e0200 */
[----:B------:R-:W0:Y:S01]  /*00b0*/  LDCU.64 UR6, c[0x4][0x8] ;  /* 0x01000100ff0677ac */ /* 0x000e220008000a00 */
[----:B------:R-:W1:Y:S03]  /*00c0*/  LDC.64 R2, c[0x4][R2] ;  /* 0x0100000002027b82 */ /* 0x000e660000000a00 */
[----:B------:R2:W-:Y:S01]  /*00d0*/  STL [R1], R0 ;  /* 0x0000000001007387 */ /* 0x0005e20000100800 */
[----:B0-----:R-:W-:Y:S01]  /*00e0*/  IMAD.U32 R4, RZ, RZ, UR6 ;  /* 0x00000006ff047e24 */ /* 0x001fe2000f8e00ff */
[----:B--2---:R-:W-:-:S07]  /*00f0*/  MOV R5, UR7 ;  /* 0x0000000700057c02 */ /* 0x004fce0008000f00 */
[----:B------:R-:W-:-:S07]  /*0100*/  LEPC R20, `(.L_x_0) ;  /* 0x000000001014794e */ /* 0x000fce0000000000 */
[----:B-1----:R-:W-:Y:S05]  /*0110*/  CALL.ABS.NOINC R2 ;  /* 0x0000000002007343 */ /* 0x002fea0003c00000 */
.L_x_0:
[----:B------:R-:W-:Y:S05]  /*0120*/  EXIT ;  /* 0x000000000000794d */ /* 0x000fea0003800000 */
.L_x_1:
[----:B------:R-:W-:-:S00]  /*0130*/  BRA `(.L_x_1) ;  /* 0xfffffffc00fc7947 */ /* 0x000fc0000383ffff */
[----:B------:R-:W-:-:S00]  /*0140*/  NOP ;  /* 0x0000000000007918 */ /* 0x000fc00000000000 */
        /* <DEDUP_REMOVED lines=11> */
.L_x_2:


//--------------------- .nv.global.init           --------------------------
	.section	.nv.global.init,"aw",@progbits
.nv.global.init:
	.type		$str,@object
	.size		$str,(.L_0 - $str)
$str:
        /*0000*/ 	.byte	0x25, 0x64, 0x0a, 0x00
.L_0:


//--------------------- .nv.shared.reserved.0     --------------------------
	.section	.nv.shared.reserved.0,"aw",@nobits
	.weak		__nv_reservedSMEM_offset_0_alias
	.size		__nv_reservedSMEM_offset_0_alias, 0, 64
	.other		__nv_reservedSMEM_offset_0_alias,@"STO_CUDA_RESERVED_SHARED STV_DEFAULT"
__nv_reservedSMEM_offset_0_alias:
	.zero		0
	.zero		64


//--------------------- .nv.constant0._Z10gpu_kernelv --------------------------
	.section	.nv.constant0._Z10gpu_kernelv,"a",@progbits
	.sectionflags	@""
	.align	4
.nv.constant0._Z10gpu_kernelv:
	.zero		896


//--------------------- SYMBOLS --------------------------

	.type		.nv.reservedSmem.offset0,@object
	.size		.nv.reservedSmem.offset0,0x4
	.type		vprintf,@function
